	.headerflags	@"EF_CUDA_TEXMODE_UNIFIED EF_CUDA_64BIT_ADDRESS EF_CUDA_ACCELERATORS EF_CUDA_SM90 EF_CUDA_VIRTUAL_SM(EF_CUDA_SM90)"
	.elftype	@"ET_EXEC"


//--------------------- .nv.info                  --------------------------
	.section	.nv.info,"",@"SHT_CUDA_INFO"
	.align	4


	//----- nvinfo : EIATTR_REGCOUNT
	.align		4
        /*0000*/ 	.byte	0x04, 0x2f
        /*0002*/ 	.short	(.L_1 - .L_0)
	.align		4
.L_0:
        /*0004*/ 	.word	index@(triton_poi_fused_0)
        /*0008*/ 	.word	0x00000012


	//----- nvinfo : EIATTR_MIN_STACK_SIZE
	.align		4
.L_1:
        /*000c*/ 	.byte	0x04, 0x12
        /*000e*/ 	.short	(.L_3 - .L_2)
	.align		4
.L_2:
        /*0010*/ 	.word	index@(triton_poi_fused_0)
        /*0014*/ 	.word	0x00000000


	//----- nvinfo : EIATTR_FRAME_SIZE
	.align		4
.L_3:
        /*0018*/ 	.byte	0x04, 0x11
        /*001a*/ 	.short	(.L_5 - .L_4)
	.align		4
.L_4:
        /*001c*/ 	.word	index@(triton_poi_fused_0)
        /*0020*/ 	.word	0x00000000


	//----- nvinfo : EIATTR_MIN_STACK_SIZE
	.align		4
.L_5:
        /*0024*/ 	.byte	0x04, 0x12
        /*0026*/ 	.short	(.L_7 - .L_6)
	.align		4
.L_6:
        /*0028*/ 	.word	index@(triton_poi_fused_0)
        /*002c*/ 	.word	0x00000000
.L_7:


//--------------------- .nv.info.triton_poi_fused_0 --------------------------
	.section	.nv.info.triton_poi_fused_0,"",@"SHT_CUDA_INFO"
	.sectionflags	@""
	.align	4


	//----- nvinfo : EIATTR_CUDA_API_VERSION
	.align		4
        /*0000*/ 	.byte	0x04, 0x37
        /*0002*/ 	.short	(.L_9 - .L_8)
.L_8:
        /*0004*/ 	.word	0x0000007c


	//----- nvinfo : EIATTR_KPARAM_INFO
	.align		4
.L_9:
        /*0008*/ 	.byte	0x04, 0x17
        /*000a*/ 	.short	(.L_11 - .L_10)
.L_10:
        /*000c*/ 	.word	0x00000000
        /*0010*/ 	.short	0x0003
        /*0012*/ 	.short	0x0014
        /*0014*/ 	.byte	0x00, 0xf0, 0x11, 0x00


	//----- nvinfo : EIATTR_KPARAM_INFO
	.align		4
.L_11:
        /*0018*/ 	.byte	0x04, 0x17
        /*001a*/ 	.short	(.L_13 - .L_12)
.L_12:
        /*001c*/ 	.word	0x00000000
        /*0020*/ 	.short	0x0002
        /*0022*/ 	.short	0x0010
        /*0024*/ 	.byte	0x00, 0xf0, 0x11, 0x00


	//----- nvinfo : EIATTR_KPARAM_INFO
	.align		4
.L_13:
        /*0028*/ 	.byte	0x04, 0x17
        /*002a*/ 	.short	(.L_15 - .L_14)
.L_14:
        /*002c*/ 	.word	0x00000000
        /*0030*/ 	.short	0x0001
        /*0032*/ 	.short	0x0008
        /*0034*/ 	.byte	0x00, 0xf4, 0x21, 0x00


	//----- nvinfo : EIATTR_KPARAM_INFO
	.align		4
.L_15:
        /*0038*/ 	.byte	0x04, 0x17
        /*003a*/ 	.short	(.L_17 - .L_16)
.L_16:
        /*003c*/ 	.word	0x00000000
        /*0040*/ 	.short	0x0000
        /*0042*/ 	.short	0x0000
        /*0044*/ 	.byte	0x00, 0xf4, 0x21, 0x00


	//----- nvinfo : EIATTR_SPARSE_MMA_MASK
	.align		4
.L_17:
        /*0048*/ 	.byte	0x03, 0x50
        /*004a*/ 	.short	0x0000


	//----- nvinfo : EIATTR_MAXREG_COUNT
	.align		4
        /*004c*/ 	.byte	0x03, 0x1b
        /*004e*/ 	.short	0x00ff


	//----- nvinfo : EIATTR_EXIT_INSTR_OFFSETS
	.align		4
        /*0050*/ 	.byte	0x04, 0x1c
        /*0052*/ 	.short	(.L_19 - .L_18)


	//   ....[0]....
.L_18:
        /*0054*/ 	.word	0x00000260


	//   ....[1]....
        /*0058*/ 	.word	0x00000280


	//----- nvinfo : EIATTR_REQNTID
	.align		4
.L_19:
        /*005c*/ 	.byte	0x04, 0x10
        /*005e*/ 	.short	(.L_21 - .L_20)
.L_20:
        /*0060*/ 	.word	0x00000080
        /*0064*/ 	.word	0x00000001
        /*0068*/ 	.word	0x00000001


	//----- nvinfo : EIATTR_CBANK_PARAM_SIZE
	.align		4
.L_21:
        /*006c*/ 	.byte	0x03, 0x19
        /*006e*/ 	.short	0x0018


	//----- nvinfo : EIATTR_PARAM_CBANK
	.align		4
        /*0070*/ 	.byte	0x04, 0x0a
        /*0072*/ 	.short	(.L_23 - .L_22)
	.align		4
.L_22:
        /*0074*/ 	.word	index@(.nv.constant0.triton_poi_fused_0)
        /*0078*/ 	.short	0x0210
        /*007a*/ 	.short	0x0018


	//----- nvinfo : EIATTR_SW_WAR
	.align		4
.L_23:
        /*007c*/ 	.byte	0x04, 0x36
        /*007e*/ 	.short	(.L_25 - .L_24)
.L_24:
        /*0080*/ 	.word	0x00000008
.L_25:


//--------------------- .nv.callgraph             --------------------------
	.section	.nv.callgraph,"",@"SHT_CUDA_CALLGRAPH"
	.align	4
	.sectionentsize	8
	.align		4
        /*0000*/ 	.word	0x00000000
	.align		4
        /*0004*/ 	.word	0xffffffff
	.align		4
        /*0008*/ 	.word	0x00000000
	.align		4
        /*000c*/ 	.word	0xfffffffe
	.align		4
        /*0010*/ 	.word	0x00000000
	.align		4
        /*0014*/ 	.word	0xfffffffd
	.align		4
        /*0018*/ 	.word	0x00000000
	.align		4
        /*001c*/ 	.word	0xfffffffc


//--------------------- .text.triton_poi_fused_0  --------------------------
	.section	.text.triton_poi_fused_0,"ax",@progbits
	.align	128
        .global         triton_poi_fused_0
        .type           triton_poi_fused_0,@function
        .size           triton_poi_fused_0,(.L_x_1 - triton_poi_fused_0)
        .other          triton_poi_fused_0,@"STO_CUDA_ENTRY STV_DEFAULT"
triton_poi_fused_0:
.text.triton_poi_fused_0:
[----:B------:R-:W0:Y:S02]  /*0000*/  LDC R1, c[0x0][0x28] ;  /* 0x00000a00ff017b82 */ /* 0x000e240000000800 */
[----:B------:R-:W1:Y:S01]  /*0010*/  S2R R2, SR_TID.X ;  /* 0x0000000000027919 */ /* 0x000e620000002100 */
[----:B------:R-:W2:Y:S01]  /*0020*/  S2UR UR4, SR_CTAID.Y ;  /* 0x00000000000479c3 */ /* 0x000ea20000002600 */
[----:B------:R-:W-:Y:S01]  /*0030*/  HFMA2.MMA R13, -RZ, RZ, 0, 0 ;  /* 0x00000000ff0d7435 */ /* 0x000fe200000001ff */
[----:B------:R-:W3:Y:S06]  /*0040*/  S2R R3, SR_CTAID.X ;  /* 0x0000000000037919 */ /* 0x000eec0000002500 */
[----:B------:R-:W4:Y:S01]  /*0050*/  LDC.64 R6, c[0x0][0x210] ;  /* 0x00008400ff067b82 */ /* 0x000f220000000a00 */
[----:B--2---:R-:W-:Y:S01]  /*0060*/  USHF.L.U32 UR4, UR4, 0x4, URZ ;  /* 0x0000000404047899 */ /* 0x004fe2000800063f */
[----:B-1----:R-:W-:-:S02]  /*0070*/  LOP3.LUT R0, R2, 0xf, RZ, 0xc0, !PT ;  /* 0x0000000f02007812 */ /* 0x002fc400078ec0ff */
[----:B------:R-:W-:Y:S02]  /*0080*/  SHF.R.U32.HI R2, RZ, 0x4, R2 ;  /* 0x00000004ff027819 */ /* 0x000fe40000011602 */
[----:B---3--:R-:W-:Y:S02]  /*0090*/  LEA R8, R3, R0, 0x4 ;  /* 0x0000000003087211 */ /* 0x008fe400078e20ff */
[----:B------:R-:W-:Y:S02]  /*00a0*/  SGXT.U32 R0, R2, 0x3 ;  /* 0x000000030200781a */ /* 0x000fe40000000000 */
[----:B------:R-:W-:Y:S02]  /*00b0*/  ISETP.GE.AND P0, PT, R8, 0x9, PT ;  /* 0x000000090800780c */ /* 0x000fe40003f06270 */
[----:B------:R-:W-:Y:S01]  /*00c0*/  LOP3.LUT R9, R0, UR4, RZ, 0xfc, !PT ;  /* 0x0000000400097c12 */ /* 0x000fe2000f8efcff */
[----:B------:R-:W-:-:S03]  /*00d0*/  ULDC.64 UR4, c[0x0][0x208] ;  /* 0x0000820000047ab9 */ /* 0x000fc60000000a00 */
[C---:B------:R-:W-:Y:S01]  /*00e0*/  ISETP.LT.AND P1, PT, R9.reuse, 0xc, !P0 ;  /* 0x0000000c0900780c */ /* 0x040fe20004721270 */
[C---:B------:R-:W-:Y:S01]  /*00f0*/  IMAD R3, R9.reuse, 0x9, R8 ;  /* 0x0000000909037824 */ /* 0x040fe200078e0208 */
[----:B------:R-:W-:-:S03]  /*0100*/  LOP3.LUT R0, R9, 0x8, RZ, 0xfc, !PT ;  /* 0x0000000809007812 */ /* 0x000fc600078efcff */
[----:B----4-:R-:W-:Y:S01]  /*0110*/  IMAD.WIDE R4, R3, 0x4, R6 ;  /* 0x0000000403047825 */ /* 0x010fe200078e0206 */
[----:B------:R-:W-:Y:S02]  /*0120*/  IADD3 R3, R3, 0x48, RZ ;  /* 0x0000004803037810 */ /* 0x000fe40007ffe0ff */
[----:B------:R-:W-:-:S05]  /*0130*/  ISETP.LT.AND P0, PT, R0, 0xc, !P0 ;  /* 0x0000000c0000780c */ /* 0x000fca0004701270 */
[----:B------:R1:W2:Y:S01]  /*0140*/  @P1 LDG.E.EL R13, desc[UR4][R4.64] ;  /* 0x00000004040d1981 */ /* 0x0002a2000c2e1900 */
[----:B------:R-:W-:Y:S01]  /*0150*/  IMAD.WIDE R6, R3, 0x4, R6 ;  /* 0x0000000403067825 */ /* 0x000fe200078e0206 */
[----:B------:R-:W-:Y:S01]  /*0160*/  MOV R15, RZ ;  /* 0x000000ff000f7202 */ /* 0x000fe20000000f00 */
[----:B------:R-:W3:Y:S02]  /*0170*/  LDC.64 R2, c[0x0][0x218] ;  /* 0x00008600ff027b82 */ /* 0x000ee40000000a00 */
[----:B------:R-:W-:-:S03]  /*0180*/  IMAD.HI R10, R9, 0x55555556, RZ ;  /* 0x55555556090a7827 */ /* 0x000fc600078e02ff */
[----:B------:R4:W5:Y:S01]  /*0190*/  @P0 LDG.E.EL R15, desc[UR4][R6.64] ;  /* 0x00000004060f0981 */ /* 0x000962000c2e1900 */
[----:B------:R-:W-:Y:S01]  /*01a0*/  IMAD.HI R11, R0, 0x55555556, RZ ;  /* 0x55555556000b7827 */ /* 0x000fe200078e02ff */
[----:B------:R-:W-:-:S04]  /*01b0*/  LEA.HI R10, R10, R10, RZ, 0x1 ;  /* 0x0000000a0a0a7211 */ /* 0x000fc800078f08ff */
[----:B------:R-:W-:Y:S01]  /*01c0*/  LEA.HI R11, R11, R11, RZ, 0x1 ;  /* 0x0000000b0b0b7211 */ /* 0x000fe200078f08ff */
[----:B------:R-:W-:-:S04]  /*01d0*/  IMAD R9, R10, -0x3, R9 ;  /* 0xfffffffd0a097824 */ /* 0x000fc800078e0209 */
[----:B------:R-:W-:Y:S02]  /*01e0*/  IMAD R9, R8, 0x3, R9 ;  /* 0x0000000308097824 */ /* 0x000fe400078e0209 */
[C---:B------:R-:W-:Y:S02]  /*01f0*/  IMAD R0, R11.reuse, -0x3, R0 ;  /* 0xfffffffd0b007824 */ /* 0x040fe400078e0200 */
[----:B-1----:R-:W-:Y:S02]  /*0200*/  IMAD R5, R10, 0x1b, R9 ;  /* 0x0000001b0a057824 */ /* 0x002fe400078e0209 */
[----:B------:R-:W-:Y:S02]  /*0210*/  IMAD R11, R11, 0x1b, R0 ;  /* 0x0000001b0b0b7824 */ /* 0x000fe400078e0200 */
[----:B---3--:R-:W-:-:S04]  /*0220*/  IMAD.WIDE R4, R5, 0x4, R2 ;  /* 0x0000000405047825 */ /* 0x008fc800078e0202 */
[----:B------:R-:W-:-:S04]  /*0230*/  IMAD R11, R8, 0x3, R11 ;  /* 0x00000003080b7824 */ /* 0x000fc800078e020b */
[----:B------:R-:W-:Y:S01]  /*0240*/  IMAD.WIDE R2, R11, 0x4, R2 ;  /* 0x000000040b027825 */ /* 0x000fe200078e0202 */
[----:B--2---:R4:W-:Y:S01]  /*0250*/  @P1 STG.E desc[UR4][R4.64], R13 ;  /* 0x0000000d04001986 */ /* 0x0049e2000c101904 */
[----:B------:R-:W-:Y:S05]  /*0260*/  @!P0 EXIT ;  /* 0x000000000000894d */ /* 0x000fea0003800000 */
[----:B-----5:R-:W-:Y:S01]  /*0270*/  STG.E desc[UR4][R2.64], R15 ;  /* 0x0000000f02007986 */ /* 0x020fe2000c101904 */
[----:B------:R-:W-:Y:S05]  /*0280*/  EXIT ;  /* 0x000000000000794d */ /* 0x000fea0003800000 */
.L_x_0:
[----:B------:R-:W-:-:S00]  /*0290*/  BRA `(.L_x_0) ;  /* 0xfffffffc00fc7947 */ /* 0x000fc0000383ffff */
[----:B------:R-:W-:-:S00]  /*02a0*/  NOP ;  /* 0x0000000000007918 */ /* 0x000fc00000000000 */
        /* <DEDUP_REMOVED lines=13> */
.L_x_1:


//--------------------- .nv.constant0.triton_poi_fused_0 --------------------------
	.section	.nv.constant0.triton_poi_fused_0,"a",@progbits
	.sectionflags	@""
	.align	4
.nv.constant0.triton_poi_fused_0:
	.zero		552
